	.headerflags	@"EF_CUDA_TEXMODE_UNIFIED EF_CUDA_64BIT_ADDRESS EF_CUDA_ACCELERATORS EF_CUDA_SM90 EF_CUDA_VIRTUAL_SM(EF_CUDA_SM90)"
	.elftype	@"ET_EXEC"


//--------------------- .nv.info                  --------------------------
	.section	.nv.info,"",@"SHT_CUDA_INFO"
	.align	4


	//----- nvinfo : EIATTR_REGCOUNT
	.align		4
        /*0000*/ 	.byte	0x04, 0x2f
        /*0002*/ 	.short	(.L_3 - .L_2)
	.align		4
.L_2:
        /*0004*/ 	.word	index@(triton_poi_fused__native_batch_norm_legit_no_training_25)
        /*0008*/ 	.word	0x00000012


	//----- nvinfo : EIATTR_MIN_STACK_SIZE
	.align		4
.L_3:
        /*000c*/ 	.byte	0x04, 0x12
        /*000e*/ 	.short	(.L_5 - .L_4)
	.align		4
.L_4:
        /*0010*/ 	.word	index@(triton_poi_fused__native_batch_norm_legit_no_training_25)
        /*0014*/ 	.word	0x00000000


	//----- nvinfo : EIATTR_FRAME_SIZE
	.align		4
.L_5:
        /*0018*/ 	.byte	0x04, 0x11
        /*001a*/ 	.short	(.L_7 - .L_6)
	.align		4
.L_6:
        /*001c*/ 	.word	index@(triton_poi_fused__native_batch_norm_legit_no_training_25)
        /*0020*/ 	.word	0x00000000


	//----- nvinfo : EIATTR_MIN_STACK_SIZE
	.align		4
.L_7:
        /*0024*/ 	.byte	0x04, 0x12
        /*0026*/ 	.short	(.L_9 - .L_8)
	.align		4
.L_8:
        /*0028*/ 	.word	index@(triton_poi_fused__native_batch_norm_legit_no_training_25)
        /*002c*/ 	.word	0x00000000
.L_9:


//--------------------- .nv.info.triton_poi_fused__native_batch_norm_legit_no_training_25 --------------------------
	.section	.nv.info.triton_poi_fused__native_batch_norm_legit_no_training_25,"",@"SHT_CUDA_INFO"
	.sectionflags	@""
	.align	4


	//----- nvinfo : EIATTR_CUDA_API_VERSION
	.align		4
        /*0000*/ 	.byte	0x04, 0x37
        /*0002*/ 	.short	(.L_11 - .L_10)
.L_10:
        /*0004*/ 	.word	0x0000007c


	//----- nvinfo : EIATTR_KPARAM_INFO
	.align		4
.L_11:
        /*0008*/ 	.byte	0x04, 0x17
        /*000a*/ 	.short	(.L_13 - .L_12)
.L_12:
        /*000c*/ 	.word	0x00000000
        /*0010*/ 	.short	0x0006
        /*0012*/ 	.short	0x0030
        /*0014*/ 	.byte	0x00, 0xf0, 0x11, 0x00


	//----- nvinfo : EIATTR_KPARAM_INFO
	.align		4
.L_13:
        /*0018*/ 	.byte	0x04, 0x17
        /*001a*/ 	.short	(.L_15 - .L_14)
.L_14:
        /*001c*/ 	.word	0x00000000
        /*0020*/ 	.short	0x0005
        /*0022*/ 	.short	0x0028
        /*0024*/ 	.byte	0x00, 0xf4, 0x21, 0x00


	//----- nvinfo : EIATTR_KPARAM_INFO
	.align		4
.L_15:
        /*0028*/ 	.byte	0x04, 0x17
        /*002a*/ 	.short	(.L_17 - .L_16)
.L_16:
        /*002c*/ 	.word	0x00000000
        /*0030*/ 	.short	0x0004
        /*0032*/ 	.short	0x0020
        /*0034*/ 	.byte	0x00, 0xf4, 0x21, 0x00


	//----- nvinfo : EIATTR_KPARAM_INFO
	.align		4
.L_17:
        /*0038*/ 	.byte	0x04, 0x17
        /*003a*/ 	.short	(.L_19 - .L_18)
.L_18:
        /*003c*/ 	.word	0x00000000
        /*0040*/ 	.short	0x0003
        /*0042*/ 	.short	0x0018
        /*0044*/ 	.byte	0x00, 0xf4, 0x21, 0x00


	//----- nvinfo : EIATTR_KPARAM_INFO
	.align		4
.L_19:
        /*0048*/ 	.byte	0x04, 0x17
        /*004a*/ 	.short	(.L_21 - .L_20)
.L_20:
        /*004c*/ 	.word	0x00000000
        /*0050*/ 	.short	0x0002
        /*0052*/ 	.short	0x0010
        /*0054*/ 	.byte	0x00, 0xf4, 0x21, 0x00


	//----- nvinfo : EIATTR_KPARAM_INFO
	.align		4
.L_21:
        /*0058*/ 	.byte	0x04, 0x17
        /*005a*/ 	.short	(.L_23 - .L_22)
.L_22:
        /*005c*/ 	.word	0x00000000
        /*0060*/ 	.short	0x0001
        /*0062*/ 	.short	0x0008
        /*0064*/ 	.byte	0x00, 0xf4, 0x21, 0x00


	//----- nvinfo : EIATTR_KPARAM_INFO
	.align		4
.L_23:
        /*0068*/ 	.byte	0x04, 0x17
        /*006a*/ 	.short	(.L_25 - .L_24)
.L_24:
        /*006c*/ 	.word	0x00000000
        /*0070*/ 	.short	0x0000
        /*0072*/ 	.short	0x0000
        /*0074*/ 	.byte	0x00, 0xf4, 0x21, 0x00


	//----- nvinfo : EIATTR_SPARSE_MMA_MASK
	.align		4
.L_25:
        /*0078*/ 	.byte	0x03, 0x50
        /*007a*/ 	.short	0x0000


	//----- nvinfo : EIATTR_MAXREG_COUNT
	.align		4
        /*007c*/ 	.byte	0x03, 0x1b
        /*007e*/ 	.short	0x00ff


	//----- nvinfo : EIATTR_EXIT_INSTR_OFFSETS
	.align		4
        /*0080*/ 	.byte	0x04, 0x1c
        /*0082*/ 	.short	(.L_27 - .L_26)


	//   ....[0]....
.L_26:
        /*0084*/ 	.word	0x00000380


	//----- nvinfo : EIATTR_REQNTID
	.align		4
.L_27:
        /*0088*/ 	.byte	0x04, 0x10
        /*008a*/ 	.short	(.L_29 - .L_28)
.L_28:
        /*008c*/ 	.word	0x00000100
        /*0090*/ 	.word	0x00000001
        /*0094*/ 	.word	0x00000001


	//----- nvinfo : EIATTR_CBANK_PARAM_SIZE
	.align		4
.L_29:
        /*0098*/ 	.byte	0x03, 0x19
        /*009a*/ 	.short	0x0034


	//----- nvinfo : EIATTR_PARAM_CBANK
	.align		4
        /*009c*/ 	.byte	0x04, 0x0a
        /*009e*/ 	.short	(.L_31 - .L_30)
	.align		4
.L_30:
        /*00a0*/ 	.word	index@(.nv.constant0.triton_poi_fused__native_batch_norm_legit_no_training_25)
        /*00a4*/ 	.short	0x0210
        /*00a6*/ 	.short	0x0034


	//----- nvinfo : EIATTR_SW_WAR
	.align		4
.L_31:
        /*00a8*/ 	.byte	0x04, 0x36
        /*00aa*/ 	.short	(.L_33 - .L_32)
.L_32:
        /*00ac*/ 	.word	0x00000008
.L_33:


//--------------------- .nv.callgraph             --------------------------
	.section	.nv.callgraph,"",@"SHT_CUDA_CALLGRAPH"
	.align	4
	.sectionentsize	8
	.align		4
        /*0000*/ 	.word	0x00000000
	.align		4
        /*0004*/ 	.word	0xffffffff
	.align		4
        /*0008*/ 	.word	0x00000000
	.align		4
        /*000c*/ 	.word	0xfffffffe
	.align		4
        /*0010*/ 	.word	0x00000000
	.align		4
        /*0014*/ 	.word	0xfffffffd
	.align		4
        /*0018*/ 	.word	0x00000000
	.align		4
        /*001c*/ 	.word	0xfffffffc


//--------------------- .nv.constant4             --------------------------
	.section	.nv.constant4,"a",@progbits
	.align	8
	.align		8
.nv.constant4:
        /*0000*/ 	.dword	_$_str
	.align		8
        /*0008*/ 	.dword	_$_str_$_2


//--------------------- .text.triton_poi_fused__native_batch_norm_legit_no_training_25 --------------------------
	.section	.text.triton_poi_fused__native_batch_norm_legit_no_training_25,"ax",@progbits
	.align	128
        .global         triton_poi_fused__native_batch_norm_legit_no_training_25
        .type           triton_poi_fused__native_batch_norm_legit_no_training_25,@function
        .size           triton_poi_fused__native_batch_norm_legit_no_training_25,(.L_x_1 - triton_poi_fused__native_batch_norm_legit_no_training_25)
        .other          triton_poi_fused__native_batch_norm_legit_no_training_25,@"STO_CUDA_ENTRY STV_DEFAULT"
triton_poi_fused__native_batch_norm_legit_no_training_25:
.text.triton_poi_fused__native_batch_norm_legit_no_training_25:
[----:B------:R-:W-:Y:S01]  /*0000*/  LDC R1, c[0x0][0x28] ;  /* 0x00000a00ff017b82 */ /* 0x000fe20000000800 */
[----:B------:R-:W1:Y:S07]  /*0010*/  S2R R0, SR_TID.X ;  /* 0x0000000000007919 */ /* 0x000e6e0000002100 */
[----:B------:R-:W2:Y:S01]  /*0020*/  LDC.64 R2, c[0x0][0x220] ;  /* 0x00008800ff027b82 */ /* 0x000ea20000000a00 */
[----:B------:R-:W-:Y:S01]  /*0030*/  ULDC.64 UR4, c[0x0][0x208] ;  /* 0x0000820000047ab9 */ /* 0x000fe20000000a00 */
[----:B------:R-:W3:Y:S06]  /*0040*/  S2R R5, SR_CTAID.X ;  /* 0x0000000000057919 */ /* 0x000eec0000002500 */
[----:B------:R-:W4:Y:S08]  /*0050*/  LDC.64 R6, c[0x0][0x218] ;  /* 0x00008600ff067b82 */ /* 0x000f300000000a00 */
[----:B------:R-:W5:Y:S08]  /*0060*/  LDC.64 R8, c[0x0][0x228] ;  /* 0x00008a00ff087b82 */ /* 0x000f700000000a00 */
[----:B------:R-:W5:Y:S01]  /*0070*/  LDC.64 R10, c[0x0][0x230] ;  /* 0x00008c00ff0a7b82 */ /* 0x000f620000000a00 */
[----:B-1----:R-:W-:-:S04]  /*0080*/  SHF.L.U32 R0, R0, 0x1, RZ ;  /* 0x0000000100007819 */ /* 0x002fc800000006ff */
[----:B------:R-:W-:-:S04]  /*0090*/  LOP3.LUT R0, R0, 0x1fe, RZ, 0xc0, !PT ;  /* 0x000001fe00007812 */ /* 0x000fc800078ec0ff */
[----:B---3--:R-:W-:-:S05]  /*00a0*/  LEA R0, R5, R0, 0x9 ;  /* 0x0000000005007211 */ /* 0x008fca00078e48ff */
[----:B------:R-:W-:-:S05]  /*00b0*/  IMAD.HI R4, R0, 0x66666667, RZ ;  /* 0x6666666700047827 */ /* 0x000fca00078e02ff */
[----:B------:R-:W-:-:S04]  /*00c0*/  SHF.R.U32.HI R5, RZ, 0x1f, R4 ;  /* 0x0000001fff057819 */ /* 0x000fc80000011604 */
[----:B------:R-:W-:-:S05]  /*00d0*/  LEA.HI.SX32 R5, R4, R5, 0x19 ;  /* 0x0000000504057211 */ /* 0x000fca00078fcaff */
[----:B------:R-:W-:Y:S02]  /*00e0*/  IMAD R13, R5, -0x140, R0 ;  /* 0xfffffec0050d7824 */ /* 0x000fe400078e0200 */
[----:B------:R-:W1:Y:S02]  /*00f0*/  LDC.64 R4, c[0x0][0x210] ;  /* 0x00008400ff047b82 */ /* 0x000e640000000a00 */
[----:B--2---:R-:W-:-:S06]  /*0100*/  IMAD.WIDE R2, R13, 0x4, R2 ;  /* 0x000000040d027825 */ /* 0x004fcc00078e0202 */
[----:B------:R-:W2:Y:S01]  /*0110*/  LDG.E.EL.64 R2, desc[UR4][R2.64] ;  /* 0x0000000402027981 */ /* 0x000ea2000c2e1b00 */
[----:B----4-:R-:W-:-:S06]  /*0120*/  IMAD.WIDE R6, R13, 0x4, R6 ;  /* 0x000000040d067825 */ /* 0x010fcc00078e0206 */
[----:B------:R-:W3:Y:S01]  /*0130*/  LDG.E.EL.64 R6, desc[UR4][R6.64] ;  /* 0x0000000406067981 */ /* 0x000ee2000c2e1b00 */
[----:B-1----:R-:W-:-:S06]  /*0140*/  IMAD.WIDE R4, R0, 0x4, R4 ;  /* 0x0000000400047825 */ /* 0x002fcc00078e0204 */
[----:B------:R-:W3:Y:S01]  /*0150*/  LDG.E.64 R4, desc[UR4][R4.64] ;  /* 0x0000000404047981 */ /* 0x000ee2000c1e1b00 */
[----:B-----5:R-:W-:-:S04]  /*0160*/  IMAD.WIDE R8, R13, 0x4, R8 ;  /* 0x000000040d087825 */ /* 0x020fc800078e0208 */
[----:B0-----:R-:W-:Y:S02]  /*0170*/  IMAD.WIDE R10, R13, 0x4, R10 ;  /* 0x000000040d0a7825 */ /* 0x001fe400078e020a */
[----:B------:R-:W4:Y:S04]  /*0180*/  LDG.E.EL.64 R8, desc[UR4][R8.64] ;  /* 0x0000000408087981 */ /* 0x000f28000c2e1b00 */
[----:B------:R-:W4:Y:S01]  /*0190*/  LDG.E.EL.64 R10, desc[UR4][R10.64] ;  /* 0x000000040a0a7981 */ /* 0x000f22000c2e1b00 */
[----:B------:R-:W-:Y:S01]  /*01a0*/  HFMA2.MMA R15, -RZ, RZ, 1.625, 0 ;  /* 0x3e800000ff0f7435 */ /* 0x000fe200000001ff */
[----:B--2---:R-:W-:Y:S01]  /*01b0*/  FADD R2, R2, 9.9999997473787516356e-06 ;  /* 0x3727c5ac02027421 */ /* 0x004fe20000000000 */
[----:B------:R-:W-:-:S03]  /*01c0*/  FADD R12, R3, 9.9999997473787516356e-06 ;  /* 0x3727c5ac030c7421 */ /* 0x000fc60000000000 */
[----:B------:R0:W1:Y:S08]  /*01d0*/  MUFU.SQRT R13, R2 ;  /* 0x00000002000d7308 */ /* 0x0000700000002000 */
[----:B------:R-:W2:Y:S01]  /*01e0*/  MUFU.SQRT R14, R12 ;  /* 0x0000000c000e7308 */ /* 0x000ea20000002000 */
[----:B0-----:R-:W0:Y:S01]  /*01f0*/  LDC.64 R2, c[0x0][0x238] ;  /* 0x00008e00ff027b82 */ /* 0x001e220000000a00 */
[----:B-1----:R-:W-:-:S02]  /*0200*/  FSETP.GT.AND P0, PT, R13, 8.50705917302346158658e+37, PT ;  /* 0x7e8000000d00780b */ /* 0x002fc40003f04000 */
[----:B------:R-:W-:Y:S02]  /*0210*/  FSETP.GEU.AND P2, PT, R13, 1.175494350822287508e-38, PT ;  /* 0x008000000d00780b */ /* 0x000fe40003f4e000 */
[C---:B--2---:R-:W-:Y:S02]  /*0220*/  FSETP.GT.AND P1, PT, R14.reuse, 8.50705917302346158658e+37, PT ;  /* 0x7e8000000e00780b */ /* 0x044fe40003f24000 */
[----:B------:R-:W-:-:S07]  /*0230*/  FSETP.GEU.AND P3, PT, R14, 1.175494350822287508e-38, PT ;  /* 0x008000000e00780b */ /* 0x000fce0003f6e000 */
[----:B------:R-:W-:-:S04]  /*0240*/  @P0 FMUL R13, R13, 0.25 ;  /* 0x3e8000000d0d0820 */ /* 0x000fc80000400000 */
[----:B------:R-:W-:Y:S01]  /*0250*/  @!P2 FMUL R13, R13, 16777216 ;  /* 0x4b8000000d0da820 */ /* 0x000fe20000400000 */
[----:B------:R-:W-:-:S04]  /*0260*/  @P1 FMUL R14, R14, 0.25 ;  /* 0x3e8000000e0e1820 */ /* 0x000fc80000400000 */
[----:B------:R-:W-:Y:S01]  /*0270*/  @!P3 FMUL R14, R14, 16777216 ;  /* 0x4b8000000e0eb820 */ /* 0x000fe20000400000 */
[----:B------:R-:W1:Y:S01]  /*0280*/  MUFU.RCP R13, R13 ;  /* 0x0000000d000d7308 */ /* 0x000e620000001000 */
[----:B------:R-:W-:-:S07]  /*0290*/  FSEL R12, R15, 1, P0 ;  /* 0x3f8000000f0c7808 */ /* 0x000fce0000000000 */
[----:B------:R-:W2:Y:S01]  /*02a0*/  MUFU.RCP R14, R14 ;  /* 0x0000000e000e7308 */ /* 0x000ea20000001000 */
[----:B------:R-:W-:Y:S01]  /*02b0*/  FSEL R15, R15, 1, P1 ;  /* 0x3f8000000f0f7808 */ /* 0x000fe20000800000 */
[----:B------:R-:W-:Y:S01]  /*02c0*/  @!P2 FMUL R12, R12, 16777216 ;  /* 0x4b8000000c0ca820 */ /* 0x000fe20000400000 */
[----:B---3--:R-:W-:-:S03]  /*02d0*/  FADD R4, R4, -R6 ;  /* 0x8000000604047221 */ /* 0x008fc60000000000 */
[----:B------:R-:W-:Y:S01]  /*02e0*/  @!P3 FMUL R15, R15, 16777216 ;  /* 0x4b8000000f0fb820 */ /* 0x000fe20000400000 */
[----:B------:R-:W-:Y:S01]  /*02f0*/  FADD R5, R5, -R7 ;  /* 0x8000000705057221 */ /* 0x000fe20000000000 */
[----:B-1----:R-:W-:Y:S02]  /*0300*/  FMUL R13, R13, R12 ;  /* 0x0000000c0d0d7220 */ /* 0x002fe40000400000 */
[----:B--2---:R-:W-:Y:S02]  /*0310*/  FMUL R6, R14, R15 ;  /* 0x0000000f0e067220 */ /* 0x004fe40000400000 */
[----:B------:R-:W-:Y:S02]  /*0320*/  FMUL R13, R4, R13 ;  /* 0x0000000d040d7220 */ /* 0x000fe40000400000 */
[----:B------:R-:W-:Y:S01]  /*0330*/  FMUL R6, R5, R6 ;  /* 0x0000000605067220 */ /* 0x000fe20000400000 */
[----:B0-----:R-:W-:-:S04]  /*0340*/  IMAD.WIDE R2, R0, 0x4, R2 ;  /* 0x0000000400027825 */ /* 0x001fc800078e0202 */
[----:B----4-:R-:W-:Y:S01]  /*0350*/  FFMA R8, R8, R13, R10 ;  /* 0x0000000d08087223 */ /* 0x010fe2000000000a */
[----:B------:R-:W-:-:S05]  /*0360*/  FFMA R9, R9, R6, R11 ;  /* 0x0000000609097223 */ /* 0x000fca000000000b */
[----:B------:R-:W-:Y:S01]  /*0370*/  STG.E.64 desc[UR4][R2.64], R8 ;  /* 0x0000000802007986 */ /* 0x000fe2000c101b04 */
[----:B------:R-:W-:Y:S05]  /*0380*/  EXIT ;  /* 0x000000000000794d */ /* 0x000fea0003800000 */
.L_x_0:
[----:B------:R-:W-:-:S00]  /*0390*/  BRA `(.L_x_0) ;  /* 0xfffffffc00fc7947 */ /* 0x000fc0000383ffff */
[----:B------:R-:W-:-:S00]  /*03a0*/  NOP ;  /* 0x0000000000007918 */ /* 0x000fc00000000000 */
        /* <DEDUP_REMOVED lines=13> */
.L_x_1:


//--------------------- .nv.global.init           --------------------------
	.section	.nv.global.init,"aw",@progbits
.nv.global.init:
	.type		_$_str,@object
	.size		_$_str,(_$_str_$_2 - _$_str)
_$_str:
        /*0000*/ 	.byte	0x5f, 0x5f, 0x43, 0x55, 0x44, 0x41, 0x5f, 0x46, 0x54, 0x5a, 0x00
	.type		_$_str_$_2,@object
	.size		_$_str_$_2,(.L_1 - _$_str_$_2)
_$_str_$_2:
        /*000b*/ 	.byte	0x5f, 0x5f, 0x43, 0x55, 0x44, 0x41, 0x5f, 0x50, 0x52, 0x45, 0x43, 0x5f, 0x53, 0x51, 0x52, 0x54
        /*001b*/ 	.byte	0x00
.L_1:


//--------------------- .nv.constant0.triton_poi_fused__native_batch_norm_legit_no_training_25 --------------------------
	.section	.nv.constant0.triton_poi_fused__native_batch_norm_legit_no_training_25,"a",@progbits
	.sectionflags	@""
	.align	4
.nv.constant0.triton_poi_fused__native_batch_norm_legit_no_training_25:
	.zero		580
